	.headerflags	@"EF_CUDA_TEXMODE_UNIFIED EF_CUDA_64BIT_ADDRESS EF_CUDA_ACCELERATORS EF_CUDA_SM90 EF_CUDA_VIRTUAL_SM(EF_CUDA_SM90)"
	.elftype	@"ET_EXEC"


//--------------------- .nv.info                  --------------------------
	.section	.nv.info,"",@"SHT_CUDA_INFO"
	.align	4


	//----- nvinfo : EIATTR_REGCOUNT
	.align		4
        /*0000*/ 	.byte	0x04, 0x2f
        /*0002*/ 	.short	(.L_1 - .L_0)
	.align		4
.L_0:
        /*0004*/ 	.word	index@(triton_poi_fused_native_layer_norm_2)
        /*0008*/ 	.word	0x00000020


	//----- nvinfo : EIATTR_MIN_STACK_SIZE
	.align		4
.L_1:
        /*000c*/ 	.byte	0x04, 0x12
        /*000e*/ 	.short	(.L_3 - .L_2)
	.align		4
.L_2:
        /*0010*/ 	.word	index@(triton_poi_fused_native_layer_norm_2)
        /*0014*/ 	.word	0x00000000


	//----- nvinfo : EIATTR_FRAME_SIZE
	.align		4
.L_3:
        /*0018*/ 	.byte	0x04, 0x11
        /*001a*/ 	.short	(.L_5 - .L_4)
	.align		4
.L_4:
        /*001c*/ 	.word	index@(triton_poi_fused_native_layer_norm_2)
        /*0020*/ 	.word	0x00000000


	//----- nvinfo : EIATTR_MIN_STACK_SIZE
	.align		4
.L_5:
        /*0024*/ 	.byte	0x04, 0x12
        /*0026*/ 	.short	(.L_7 - .L_6)
	.align		4
.L_6:
        /*0028*/ 	.word	index@(triton_poi_fused_native_layer_norm_2)
        /*002c*/ 	.word	0x00000000
.L_7:


//--------------------- .nv.info.triton_poi_fused_native_layer_norm_2 --------------------------
	.section	.nv.info.triton_poi_fused_native_layer_norm_2,"",@"SHT_CUDA_INFO"
	.sectionflags	@""
	.align	4


	//----- nvinfo : EIATTR_CUDA_API_VERSION
	.align		4
        /*0000*/ 	.byte	0x04, 0x37
        /*0002*/ 	.short	(.L_9 - .L_8)
.L_8:
        /*0004*/ 	.word	0x0000007c


	//----- nvinfo : EIATTR_KPARAM_INFO
	.align		4
.L_9:
        /*0008*/ 	.byte	0x04, 0x17
        /*000a*/ 	.short	(.L_11 - .L_10)
.L_10:
        /*000c*/ 	.word	0x00000000
        /*0010*/ 	.short	0x0007
        /*0012*/ 	.short	0x0034
        /*0014*/ 	.byte	0x00, 0xf0, 0x11, 0x00


	//----- nvinfo : EIATTR_KPARAM_INFO
	.align		4
.L_11:
        /*0018*/ 	.byte	0x04, 0x17
        /*001a*/ 	.short	(.L_13 - .L_12)
.L_12:
        /*001c*/ 	.word	0x00000000
        /*0020*/ 	.short	0x0006
        /*0022*/ 	.short	0x0030
        /*0024*/ 	.byte	0x00, 0xf0, 0x11, 0x00


	//----- nvinfo : EIATTR_KPARAM_INFO
	.align		4
.L_13:
        /*0028*/ 	.byte	0x04, 0x17
        /*002a*/ 	.short	(.L_15 - .L_14)
.L_14:
        /*002c*/ 	.word	0x00000000
        /*0030*/ 	.short	0x0005
        /*0032*/ 	.short	0x0028
        /*0034*/ 	.byte	0x00, 0xf4, 0x21, 0x00


	//----- nvinfo : EIATTR_KPARAM_INFO
	.align		4
.L_15:
        /*0038*/ 	.byte	0x04, 0x17
        /*003a*/ 	.short	(.L_17 - .L_16)
.L_16:
        /*003c*/ 	.word	0x00000000
        /*0040*/ 	.short	0x0004
        /*0042*/ 	.short	0x0020
        /*0044*/ 	.byte	0x00, 0xf4, 0x21, 0x00


	//----- nvinfo : EIATTR_KPARAM_INFO
	.align		4
.L_17:
        /*0048*/ 	.byte	0x04, 0x17
        /*004a*/ 	.short	(.L_19 - .L_18)
.L_18:
        /*004c*/ 	.word	0x00000000
        /*0050*/ 	.short	0x0003
        /*0052*/ 	.short	0x0018
        /*0054*/ 	.byte	0x00, 0xf4, 0x21, 0x00


	//----- nvinfo : EIATTR_KPARAM_INFO
	.align		4
.L_19:
        /*0058*/ 	.byte	0x04, 0x17
        /*005a*/ 	.short	(.L_21 - .L_20)
.L_20:
        /*005c*/ 	.word	0x00000000
        /*0060*/ 	.short	0x0002
        /*0062*/ 	.short	0x0010
        /*0064*/ 	.byte	0x00, 0xf4, 0x21, 0x00


	//----- nvinfo : EIATTR_KPARAM_INFO
	.align		4
.L_21:
        /*0068*/ 	.byte	0x04, 0x17
        /*006a*/ 	.short	(.L_23 - .L_22)
.L_22:
        /*006c*/ 	.word	0x00000000
        /*0070*/ 	.short	0x0001
        /*0072*/ 	.short	0x0008
        /*0074*/ 	.byte	0x00, 0xf4, 0x21, 0x00


	//----- nvinfo : EIATTR_KPARAM_INFO
	.align		4
.L_23:
        /*0078*/ 	.byte	0x04, 0x17
        /*007a*/ 	.short	(.L_25 - .L_24)
.L_24:
        /*007c*/ 	.word	0x00000000
        /*0080*/ 	.short	0x0000
        /*0082*/ 	.short	0x0000
        /*0084*/ 	.byte	0x00, 0xf4, 0x21, 0x00


	//----- nvinfo : EIATTR_SPARSE_MMA_MASK
	.align		4
.L_25:
        /*0088*/ 	.byte	0x03, 0x50
        /*008a*/ 	.short	0x0000


	//----- nvinfo : EIATTR_MAXREG_COUNT
	.align		4
        /*008c*/ 	.byte	0x03, 0x1b
        /*008e*/ 	.short	0x00ff


	//----- nvinfo : EIATTR_EXIT_INSTR_OFFSETS
	.align		4
        /*0090*/ 	.byte	0x04, 0x1c
        /*0092*/ 	.short	(.L_27 - .L_26)


	//   ....[0]....
.L_26:
        /*0094*/ 	.word	0x00000930


	//   ....[1]....
        /*0098*/ 	.word	0x000009c0


	//----- nvinfo : EIATTR_REQNTID
	.align		4
.L_27:
        /*009c*/ 	.byte	0x04, 0x10
        /*009e*/ 	.short	(.L_29 - .L_28)
.L_28:
        /*00a0*/ 	.word	0x00000080
        /*00a4*/ 	.word	0x00000001
        /*00a8*/ 	.word	0x00000001


	//----- nvinfo : EIATTR_CBANK_PARAM_SIZE
	.align		4
.L_29:
        /*00ac*/ 	.byte	0x03, 0x19
        /*00ae*/ 	.short	0x0038


	//----- nvinfo : EIATTR_PARAM_CBANK
	.align		4
        /*00b0*/ 	.byte	0x04, 0x0a
        /*00b2*/ 	.short	(.L_31 - .L_30)
	.align		4
.L_30:
        /*00b4*/ 	.word	index@(.nv.constant0.triton_poi_fused_native_layer_norm_2)
        /*00b8*/ 	.short	0x0210
        /*00ba*/ 	.short	0x0038


	//----- nvinfo : EIATTR_SW_WAR
	.align		4
.L_31:
        /*00bc*/ 	.byte	0x04, 0x36
        /*00be*/ 	.short	(.L_33 - .L_32)
.L_32:
        /*00c0*/ 	.word	0x00000008
.L_33:


//--------------------- .nv.callgraph             --------------------------
	.section	.nv.callgraph,"",@"SHT_CUDA_CALLGRAPH"
	.align	4
	.sectionentsize	8
	.align		4
        /*0000*/ 	.word	0x00000000
	.align		4
        /*0004*/ 	.word	0xffffffff
	.align		4
        /*0008*/ 	.word	0x00000000
	.align		4
        /*000c*/ 	.word	0xfffffffe
	.align		4
        /*0010*/ 	.word	0x00000000
	.align		4
        /*0014*/ 	.word	0xfffffffd
	.align		4
        /*0018*/ 	.word	0x00000000
	.align		4
        /*001c*/ 	.word	0xfffffffc


//--------------------- .text.triton_poi_fused_native_layer_norm_2 --------------------------
	.section	.text.triton_poi_fused_native_layer_norm_2,"ax",@progbits
	.sectionflags	@"SHF_BARRIERS=1"
	.align	128
        .global         triton_poi_fused_native_layer_norm_2
        .type           triton_poi_fused_native_layer_norm_2,@function
        .size           triton_poi_fused_native_layer_norm_2,(.L_x_1 - triton_poi_fused_native_layer_norm_2)
        .other          triton_poi_fused_native_layer_norm_2,@"STO_CUDA_ENTRY STV_DEFAULT"
triton_poi_fused_native_layer_norm_2:
.text.triton_poi_fused_native_layer_norm_2:
[----:B------:R-:W0:Y:S01]  /*0000*/  LDC R1, c[0x0][0x28] ;  /* 0x00000a00ff017b82 */ /* 0x000e220000000800 */
[----:B------:R-:W1:Y:S01]  /*0010*/  S2R R22, SR_TID.X ;  /* 0x0000000000167919 */ /* 0x000e620000002100 */
[----:B------:R-:W-:Y:S02]  /*0020*/  CS2R R8, SRZ ;  /* 0x0000000000087805 */ /* 0x000fe4000001ff00 */
[----:B------:R-:W-:Y:S01]  /*0030*/  CS2R R10, SRZ ;  /* 0x00000000000a7805 */ /* 0x000fe2000001ff00 */
[----:B------:R-:W-:Y:S01]  /*0040*/  ULDC.64 UR6, c[0x0][0x208] ;  /* 0x0000820000067ab9 */ /* 0x000fe20000000a00 */
[----:B------:R-:W2:Y:S01]  /*0050*/  S2R R23, SR_CTAID.Y ;  /* 0x0000000000177919 */ /* 0x000ea20000002600 */
[----:B------:R-:W3:Y:S01]  /*0060*/  S2R R0, SR_CTAID.X ;  /* 0x0000000000007919 */ /* 0x000ee20000002500 */
[----:B-1----:R-:W-:Y:S01]  /*0070*/  IMAD.SHL.U32 R14, R22, 0x4, RZ ;  /* 0x00000004160e7824 */ /* 0x002fe200078e00ff */
[----:B------:R-:W-:-:S04]  /*0080*/  SHF.R.U32.HI R6, RZ, 0x6, R22 ;  /* 0x00000006ff067819 */ /* 0x000fc80000011616 */
[----:B------:R-:W-:Y:S02]  /*0090*/  LOP3.LUT R2, R14, 0xfc, RZ, 0xc0, !PT ;  /* 0x000000fc0e027812 */ /* 0x000fe400078ec0ff */
[----:B------:R-:W-:Y:S01]  /*00a0*/  SGXT.U32 R6, R6, 0x1 ;  /* 0x000000010606781a */ /* 0x000fe20000000000 */
[----:B---3--:R-:W-:Y:S01]  /*00b0*/  IMAD.SHL.U32 R25, R0, 0x4, RZ ;  /* 0x0000000400197824 */ /* 0x008fe200078e00ff */
[----:B--2---:R-:W-:Y:S02]  /*00c0*/  PRMT R4, R2, 0x6540, R23 ;  /* 0x0000654002047816 */ /* 0x004fe40000000017 */
[----:B------:R-:W1:Y:S02]  /*00d0*/  LDC.64 R2, c[0x0][0x210] ;  /* 0x00008400ff027b82 */ /* 0x000e640000000a00 */
[----:B------:R-:W-:Y:S02]  /*00e0*/  SHF.R.S32.HI R5, RZ, 0x1f, R4 ;  /* 0x0000001fff057819 */ /* 0x000fe40000011404 */
[----:B------:R-:W-:-:S02]  /*00f0*/  LOP3.LUT R6, R25, R6, RZ, 0xfc, !PT ;  /* 0x0000000619067212 */ /* 0x000fc400078efcff */
[----:B------:R-:W-:Y:S02]  /*0100*/  LEA.HI R5, R5, R4, RZ, 0x6 ;  /* 0x0000000405057211 */ /* 0x000fe400078f30ff */
[----:B------:R-:W-:Y:S02]  /*0110*/  ISETP.GE.AND P0, PT, R4, 0x100, PT ;  /* 0x000001000400780c */ /* 0x000fe40003f06270 */
[C---:B------:R-:W-:Y:S02]  /*0120*/  SHF.L.U32 R7, R5.reuse, 0x2, RZ ;  /* 0x0000000205077819 */ /* 0x040fe400000006ff */
[----:B------:R-:W-:Y:S02]  /*0130*/  LOP3.LUT R5, R5, 0xffffffc0, RZ, 0xc0, !PT ;  /* 0xffffffc005057812 */ /* 0x000fe400078ec0ff */
[----:B------:R-:W-:Y:S02]  /*0140*/  LOP3.LUT R7, R7, 0xffffff00, RZ, 0xc0, !PT ;  /* 0xffffff0007077812 */ /* 0x000fe400078ec0ff */
[----:B------:R-:W-:-:S02]  /*0150*/  ISETP.LT.AND P1, PT, R6, 0x4, !P0 ;  /* 0x000000040600780c */ /* 0x000fc40004721270 */
[----:B------:R-:W-:Y:S02]  /*0160*/  IADD3 R5, R7, R4, -R5 ;  /* 0x0000000407057210 */ /* 0x000fe40007ffe805 */
[----:B------:R-:W-:-:S03]  /*0170*/  LOP3.LUT R4, R6, 0x2, RZ, 0xfc, !PT ;  /* 0x0000000206047812 */ /* 0x000fc600078efcff */
[--C-:B------:R-:W-:Y:S01]  /*0180*/  IMAD R13, R6, 0x40, R5.reuse ;  /* 0x00000040060d7824 */ /* 0x100fe200078e0205 */
[C---:B------:R-:W-:Y:S01]  /*0190*/  ISETP.LT.AND P0, PT, R4.reuse, 0x4, !P0 ;  /* 0x000000040400780c */ /* 0x040fe20004701270 */
[----:B------:R-:W-:Y:S02]  /*01a0*/  IMAD R17, R4, 0x40, R5 ;  /* 0x0000004004117824 */ /* 0x000fe400078e0205 */
[--C-:B-1----:R-:W-:Y:S01]  /*01b0*/  IMAD.WIDE R12, R13, 0x4, R2.reuse ;  /* 0x000000040d0c7825 */ /* 0x102fe200078e0202 */
[----:B------:R-:W-:Y:S02]  /*01c0*/  CS2R R4, SRZ ;  /* 0x0000000000047805 */ /* 0x000fe4000001ff00 */
[----:B------:R-:W-:Y:S01]  /*01d0*/  CS2R R6, SRZ ;  /* 0x0000000000067805 */ /* 0x000fe2000001ff00 */
[----:B------:R-:W-:Y:S01]  /*01e0*/  IMAD.WIDE R16, R17, 0x4, R2 ;  /* 0x0000000411107825 */ /* 0x000fe200078e0202 */
[----:B------:R1:W2:Y:S01]  /*01f0*/  @P1 LDG.E.EL.128 R8, desc[UR6][R12.64] ;  /* 0x000000060c081981 */ /* 0x0002a2000c2e1d00 */
[----:B------:R-:W3:Y:S04]  /*0200*/  S2UR UR5, SR_CgaCtaId ;  /* 0x00000000000579c3 */ /* 0x000ee80000008800 */
[----:B------:R4:W5:Y:S01]  /*0210*/  @P0 LDG.E.EL.128 R4, desc[UR6][R16.64] ;  /* 0x0000000610040981 */ /* 0x000962000c2e1d00 */
[----:B------:R-:W-:Y:S01]  /*0220*/  SHF.R.U32.HI R15, RZ, 0x2, R22 ;  /* 0x00000002ff0f7819 */ /* 0x000fe20000011616 */
[----:B------:R-:W-:Y:S01]  /*0230*/  UMOV UR4, 0x400 ;  /* 0x0000040000047882 */ /* 0x000fe20000000000 */
[----:B------:R-:W-:Y:S01]  /*0240*/  LOP3.LUT R14, R14, 0x1fc, RZ, 0xc0, !PT ;  /* 0x000001fc0e0e7812 */ /* 0x000fe200078ec0ff */
[----:B------:R-:W2:Y:S01]  /*0250*/  LDC.64 R2, c[0x0][0x218] ;  /* 0x00008600ff027b82 */ /* 0x000ea20000000a00 */
[----:B------:R-:W-:-:S02]  /*0260*/  LOP3.LUT R18, R15, 0x10, RZ, 0xc0, !PT ;  /* 0x000000100f127812 */ /* 0x000fc400078ec0ff */
[----:B------:R-:W-:Y:S02]  /*0270*/  SHF.L.U32 R15, R22, 0x1, RZ ;  /* 0x00000001160f7819 */ /* 0x000fe400000006ff */
[----:B------:R-:W-:Y:S02]  /*0280*/  IADD3 R28, R25, 0x1, RZ ;  /* 0x00000001191c7810 */ /* 0x000fe40007ffe0ff */
[----:B------:R-:W-:Y:S01]  /*0290*/  LOP3.LUT R24, R15, 0xfe, RZ, 0xc0, !PT ;  /* 0x000000fe0f187812 */ /* 0x000fe200078ec0ff */
[----:B-1----:R-:W1:Y:S08]  /*02a0*/  LDC.64 R12, c[0x0][0x220] ;  /* 0x00008800ff0c7b82 */ /* 0x002e700000000a00 */
[----:B----4-:R-:W4:Y:S01]  /*02b0*/  LDC.64 R16, c[0x0][0x230] ;  /* 0x00008c00ff107b82 */ /* 0x010f220000000a00 */
[----:B---3--:R-:W-:Y:S01]  /*02c0*/  UPRMT UR4, UR5, 0x654, UR4 ;  /* 0x0000065405047896 */ /* 0x008fe20008000004 */
[----:B------:R-:W-:-:S02]  /*02d0*/  PRMT R29, R24, 0x6540, R23 ;  /* 0x00006540181d7816 */ /* 0x000fc40000000017 */
[----:B------:R-:W-:Y:S02]  /*02e0*/  ISETP.GE.AND P0, PT, R25, 0x4, PT ;  /* 0x000000041900780c */ /* 0x000fe40003f06270 */
[----:B------:R-:W-:Y:S01]  /*02f0*/  ISETP.GE.AND P1, PT, R29, 0x100, PT ;  /* 0x000001001d00780c */ /* 0x000fe20003f26270 */
[----:B------:R-:W-:Y:S01]  /*0300*/  VIADD R19, R18, UR4 ;  /* 0x0000000412137c36 */ /* 0x000fe20008000000 */
[----:B------:R-:W-:Y:S02]  /*0310*/  LEA R24, R24, UR4, 0x2 ;  /* 0x0000000418187c11 */ /* 0x000fe4000f8e10ff */
[----:B------:R-:W-:Y:S01]  /*0320*/  ISETP.GE.AND P2, PT, R28, 0x4, PT ;  /* 0x000000041c00780c */ /* 0x000fe20003f46270 */
[----:B------:R-:W-:Y:S02]  /*0330*/  IMAD R26, R14, 0x4, R19 ;  /* 0x000000040e1a7824 */ /* 0x000fe400078e0213 */
[----:B------:R-:W3:Y:S01]  /*0340*/  LDC.64 R14, c[0x0][0x228] ;  /* 0x00008a00ff0e7b82 */ /* 0x000ee20000000a00 */
[----:B----4-:R-:W-:-:S04]  /*0350*/  IMAD.WIDE R16, R25, 0x4, R16 ;  /* 0x0000000419107825 */ /* 0x010fc800078e0210 */
[----:B---3--:R-:W-:Y:S01]  /*0360*/  IMAD.WIDE R14, R25, 0x4, R14 ;  /* 0x00000004190e7825 */ /* 0x008fe200078e020e */
[----:B--2---:R2:W-:Y:S02]  /*0370*/  STS.128 [R26], R8 ;  /* 0x000000081a007388 */ /* 0x0045e40000000c00 */
[----:B------:R-:W-:Y:S01]  /*0380*/  BAR.SYNC.DEFER_BLOCKING 0x0 ;  /* 0x0000000000007b1d */ /* 0x000fe20000010000 */
[----:B0-2---:R-:W-:-:S05]  /*0390*/  IMAD.WIDE R10, R29, 0x4, R2 ;  /* 0x000000041d0a7825 */ /* 0x005fca00078e0202 */
[----:B------:R-:W0:Y:S04]  /*03a0*/  LDS.64 R18, [R24] ;  /* 0x0000000018127984 */ /* 0x000e280000000a00 */
[----:B------:R-:W2:Y:S01]  /*03b0*/  LDS.64 R20, [R24+0x410] ;  /* 0x0004100018147984 */ /* 0x000ea20000000a00 */
[----:B-1----:R-:W-:Y:S01]  /*03c0*/  IMAD.WIDE R28, R29, 0x4, R12 ;  /* 0x000000041d1c7825 */ /* 0x002fe200078e020c */
[----:B------:R-:W-:Y:S01]  /*03d0*/  BAR.SYNC.DEFER_BLOCKING 0x0 ;  /* 0x0000000000007b1d */ /* 0x000fe20000010000 */
[----:B------:R-:W-:-:S05]  /*03e0*/  CS2R R2, SRZ ;  /* 0x0000000000027805 */ /* 0x000fca000001ff00 */
[----:B-----5:R1:W-:Y:S02]  /*03f0*/  STS.128 [R26], R4 ;  /* 0x000000041a007388 */ /* 0x0203e40000000c00 */
[----:B------:R-:W-:Y:S01]  /*0400*/  BAR.SYNC.DEFER_BLOCKING 0x0 ;  /* 0x0000000000007b1d */ /* 0x000fe20000010000 */
[----:B-1----:R-:W-:Y:S01]  /*0410*/  VIADD R4, R25, 0x2 ;  /* 0x0000000219047836 */ /* 0x002fe20000000000 */
[----:B------:R-:W-:-:S04]  /*0420*/  CS2R R26, SRZ ;  /* 0x00000000001a7805 */ /* 0x000fc8000001ff00 */
[----:B------:R-:W-:Y:S01]  /*0430*/  ISETP.GE.AND P3, PT, R4, 0x4, PT ;  /* 0x000000040400780c */ /* 0x000fe20003f66270 */
[----:B------:R-:W-:Y:S01]  /*0440*/  VIADD R4, R25, 0x3 ;  /* 0x0000000319047836 */ /* 0x000fe20000000000 */
[----:B------:R-:W-:-:S04]  /*0450*/  HFMA2.MMA R25, -RZ, RZ, 0, 0 ;  /* 0x00000000ff197435 */ /* 0x000fc800000001ff */
[----:B------:R-:W-:Y:S01]  /*0460*/  ISETP.GE.AND P4, PT, R4, 0x4, PT ;  /* 0x000000040400780c */ /* 0x000fe20003f86270 */
[----:B------:R1:W0:Y:S01]  /*0470*/  @!P1 LDG.E.EL.64 R26, desc[UR6][R10.64] ;  /* 0x000000060a1a9981 */ /* 0x000222000c2e1b00 */
[----:B------:R-:W-:Y:S02]  /*0480*/  CS2R R8, SRZ ;  /* 0x0000000000087805 */ /* 0x000fe4000001ff00 */
[----:B------:R-:W-:Y:S01]  /*0490*/  CS2R R12, SRZ ;  /* 0x00000000000c7805 */ /* 0x000fe2000001ff00 */
[----:B------:R3:W4:Y:S04]  /*04a0*/  @!P1 LDG.E.EL.64 R2, desc[UR6][R28.64] ;  /* 0x000000061c029981 */ /* 0x000728000c2e1b00 */
[----:B------:R-:W5:Y:S01]  /*04b0*/  @!P0 LDG.E.EL R25, desc[UR6][R14.64] ;  /* 0x000000060e198981 */ /* 0x000f62000c2e1900 */
[----:B-1----:R-:W-:-:S03]  /*04c0*/  CS2R R10, SRZ ;  /* 0x00000000000a7805 */ /* 0x002fc6000001ff00 */
[----:B------:R-:W5:Y:S01]  /*04d0*/  @!P0 LDG.E.EL R8, desc[UR6][R16.64] ;  /* 0x0000000610088981 */ /* 0x000f62000c2e1900 */
[----:B---3--:R-:W-:-:S03]  /*04e0*/  IMAD.MOV.U32 R28, RZ, RZ, RZ ;  /* 0x000000ffff1c7224 */ /* 0x008fc600078e00ff */
[----:B------:R-:W3:Y:S04]  /*04f0*/  @!P3 LDG.E.EL R13, desc[UR6][R14.64+0x8] ;  /* 0x000008060e0db981 */ /* 0x000ee8000c2e1900 */
[----:B------:R-:W3:Y:S04]  /*0500*/  @!P3 LDG.E.EL R10, desc[UR6][R16.64+0x8] ;  /* 0x00000806100ab981 */ /* 0x000ee8000c2e1900 */
[----:B------:R-:W3:Y:S04]  /*0510*/  @!P2 LDG.E.EL R28, desc[UR6][R14.64+0x4] ;  /* 0x000004060e1ca981 */ /* 0x000ee8000c2e1900 */
[----:B------:R-:W3:Y:S04]  /*0520*/  @!P2 LDG.E.EL R11, desc[UR6][R16.64+0x4] ;  /* 0x00000406100ba981 */ /* 0x000ee8000c2e1900 */
[----:B------:R1:W3:Y:S04]  /*0530*/  @!P4 LDG.E.EL R12, desc[UR6][R14.64+0xc] ;  /* 0x00000c060e0cc981 */ /* 0x0002e8000c2e1900 */
[----:B------:R2:W3:Y:S01]  /*0540*/  @!P4 LDG.E.EL R9, desc[UR6][R16.64+0xc] ;  /* 0x00000c061009c981 */ /* 0x0004e2000c2e1900 */
[----:B------:R-:W2:Y:S03]  /*0550*/  S2UR UR4, SR_CgaCtaId ;  /* 0x00000000000479c3 */ /* 0x000ea60000008800 */
[----:B------:R-:W0:Y:S01]  /*0560*/  LDS.64 R4, [R24] ;  /* 0x0000000018047984 */ /* 0x000e220000000a00 */
[----:B-1----:R-:W1:Y:S03]  /*0570*/  S2R R14, SR_TID.X ;  /* 0x00000000000e7919 */ /* 0x002e660000002100 */
[----:B------:R-:W0:Y:S01]  /*0580*/  LDS.64 R6, [R24+0x410] ;  /* 0x0004100018067984 */ /* 0x000e220000000a00 */
[----:B------:R-:W-:-:S02]  /*0590*/  UMOV UR5, 0x400 ;  /* 0x0000040000057882 */ /* 0x000fc40000000000 */
[----:B--2---:R-:W-:Y:S01]  /*05a0*/  UPRMT UR4, UR4, 0x654, UR5 ;  /* 0x0000065404047896 */ /* 0x004fe20008000005 */
[C---:B-1----:R-:W-:Y:S01]  /*05b0*/  IMAD.SHL.U32 R29, R14.reuse, 0x8, RZ ;  /* 0x000000080e1d7824 */ /* 0x042fe200078e00ff */
[----:B------:R-:W-:-:S04]  /*05c0*/  SHF.L.U32 R14, R14, 0x2, RZ ;  /* 0x000000020e0e7819 */ /* 0x000fc800000006ff */
[----:B------:R-:W-:Y:S02]  /*05d0*/  LOP3.LUT R29, R29, 0x3f8, RZ, 0xc0, !PT ;  /* 0x000003f81d1d7812 */ /* 0x000fe400078ec0ff */
[----:B------:R-:W-:-:S03]  /*05e0*/  LOP3.LUT R17, R14, 0x1fc, RZ, 0xc0, !PT ;  /* 0x000001fc0e117812 */ /* 0x000fc600078ec0ff */
[----:B------:R-:W-:-:S04]  /*05f0*/  VIADD R14, R29, UR4 ;  /* 0x000000041d0e7c36 */ /* 0x000fc80008000000 */
[----:B------:R-:W-:Y:S01]  /*0600*/  IMAD R15, R29, 0x4, R14 ;  /* 0x000000041d0f7824 */ /* 0x000fe200078e020e */
[----:B------:R-:W-:-:S05]  /*0610*/  IADD3 R14, R17, UR4, RZ ;  /* 0x00000004110e7c10 */ /* 0x000fca000fffe0ff */
[----:B------:R-:W-:Y:S01]  /*0620*/  IMAD R14, R17, 0x4, R14 ;  /* 0x00000004110e7824 */ /* 0x000fe200078e020e */
[----:B------:R-:W-:-:S04]  /*0630*/  LOP3.LUT R22, R22, 0x7f, RZ, 0xc0, !PT ;  /* 0x0000007f16167812 */ /* 0x000fc800078ec0ff */
[----:B------:R-:W-:Y:S01]  /*0640*/  PRMT R23, R22, 0x6540, R23 ;  /* 0x0000654016177816 */ /* 0x000fe20000000017 */
[----:B------:R-:W-:Y:S03]  /*0650*/  BAR.SYNC.DEFER_BLOCKING 0x0 ;  /* 0x0000000000007b1d */ /* 0x000fe60000010000 */
[----:B------:R-:W-:Y:S01]  /*0660*/  ISETP.LT.AND P1, PT, R23, 0x100, !P0 ;  /* 0x000001001700780c */ /* 0x000fe20004721270 */
[--C-:B0-----:R-:W-:Y:S01]  /*0670*/  FADD R17, R18, -R26.reuse ;  /* 0x8000001a12117221 */ /* 0x101fe20000000000 */
[--C-:B------:R-:W-:Y:S01]  /*0680*/  FADD R29, R20, -R26.reuse ;  /* 0x8000001a141d7221 */ /* 0x100fe20000000000 */
[--C-:B------:R-:W-:Y:S01]  /*0690*/  FADD R4, R4, -R26.reuse ;  /* 0x8000001a04047221 */ /* 0x100fe20000000000 */
[----:B------:R-:W-:Y:S01]  /*06a0*/  FADD R6, R6, -R26 ;  /* 0x8000001a06067221 */ /* 0x000fe20000000000 */
[--C-:B------:R-:W-:Y:S01]  /*06b0*/  FADD R16, R19, -R27.reuse ;  /* 0x8000001b13107221 */ /* 0x100fe20000000000 */
[--C-:B------:R-:W-:Y:S01]  /*06c0*/  FADD R18, R21, -R27.reuse ;  /* 0x8000001b15127221 */ /* 0x100fe20000000000 */
[--C-:B------:R-:W-:Y:S01]  /*06d0*/  FADD R20, R5, -R27.reuse ;  /* 0x8000001b05147221 */ /* 0x100fe20000000000 */
[----:B------:R-:W-:Y:S01]  /*06e0*/  FADD R24, R7, -R27 ;  /* 0x8000001b07187221 */ /* 0x000fe20000000000 */
[-C--:B----4-:R-:W-:Y:S01]  /*06f0*/  FMUL R17, R17, R2.reuse ;  /* 0x0000000211117220 */ /* 0x090fe20000400000 */
[-C--:B------:R-:W-:Y:S01]  /*0700*/  FMUL R5, R4, R2.reuse ;  /* 0x0000000204057220 */ /* 0x080fe20000400000 */
[-C--:B------:R-:W-:Y:S01]  /*0710*/  FMUL R26, R29, R2.reuse ;  /* 0x000000021d1a7220 */ /* 0x080fe20000400000 */
[----:B------:R-:W-:Y:S01]  /*0720*/  FMUL R6, R6, R2 ;  /* 0x0000000206067220 */ /* 0x000fe20000400000 */
[-C--:B------:R-:W-:Y:S01]  /*0730*/  FMUL R7, R16, R3.reuse ;  /* 0x0000000310077220 */ /* 0x080fe20000400000 */
[-C--:B------:R-:W-:Y:S01]  /*0740*/  FMUL R18, R18, R3.reuse ;  /* 0x0000000312127220 */ /* 0x080fe20000400000 */
[-C--:B------:R-:W-:Y:S01]  /*0750*/  FMUL R19, R20, R3.reuse ;  /* 0x0000000314137220 */ /* 0x080fe20000400000 */
[----:B------:R-:W-:Y:S01]  /*0760*/  FMUL R24, R24, R3 ;  /* 0x0000000318187220 */ /* 0x000fe20000400000 */
[-CC-:B-----5:R-:W-:Y:S01]  /*0770*/  FFMA R2, R17, R25.reuse, R8.reuse ;  /* 0x0000001911027223 */ /* 0x1a0fe20000000008 */
[----:B------:R-:W-:Y:S01]  /*0780*/  FFMA R8, R7, R25, R8 ;  /* 0x0000001907087223 */ /* 0x000fe20000000008 */
[-CC-:B---3--:R-:W-:Y:S01]  /*0790*/  FFMA R16, R5, R13.reuse, R10.reuse ;  /* 0x0000000d05107223 */ /* 0x188fe2000000000a */
[----:B------:R-:W-:-:S02]  /*07a0*/  FFMA R10, R19, R13, R10 ;  /* 0x0000000d130a7223 */ /* 0x000fc4000000000a */
[----:B------:R0:W-:Y:S01]  /*07b0*/  STS [R15], R2 ;  /* 0x000000020f007388 */ /* 0x0001e20000000800 */
[-CC-:B------:R-:W-:Y:S01]  /*07c0*/  FFMA R26, R26, R28.reuse, R11.reuse ;  /* 0x0000001c1a1a7223 */ /* 0x180fe2000000000b */
[----:B------:R-:W-:Y:S02]  /*07d0*/  FFMA R18, R18, R28, R11 ;  /* 0x0000001c12127223 */ /* 0x000fe4000000000b */
[----:B------:R1:W-:Y:S01]  /*07e0*/  STS [R15+0x14], R8 ;  /* 0x000014080f007388 */ /* 0x0003e20000000800 */
[----:B0-----:R-:W0:Y:S01]  /*07f0*/  LDC.64 R2, c[0x0][0x238] ;  /* 0x00008e00ff027b82 */ /* 0x001e220000000a00 */
[-CC-:B------:R-:W-:Y:S01]  /*0800*/  FFMA R20, R6, R12.reuse, R9.reuse ;  /* 0x0000000c06147223 */ /* 0x180fe20000000009 */
[----:B------:R-:W-:Y:S01]  /*0810*/  FFMA R24, R24, R12, R9 ;  /* 0x0000000c18187223 */ /* 0x000fe20000000009 */
[----:B------:R-:W-:Y:S04]  /*0820*/  STS [R15+0x4], R26 ;  /* 0x0000041a0f007388 */ /* 0x000fe80000000800 */
[----:B------:R-:W-:Y:S04]  /*0830*/  STS [R15+0x18], R18 ;  /* 0x000018120f007388 */ /* 0x000fe80000000800 */
[----:B------:R-:W-:Y:S04]  /*0840*/  STS [R15+0x8], R16 ;  /* 0x000008100f007388 */ /* 0x000fe80000000800 */
[----:B------:R-:W-:Y:S04]  /*0850*/  STS [R15+0x1c], R10 ;  /* 0x00001c0a0f007388 */ /* 0x000fe80000000800 */
[----:B------:R-:W-:Y:S04]  /*0860*/  STS [R15+0xc], R20 ;  /* 0x00000c140f007388 */ /* 0x000fe80000000800 */
[----:B------:R-:W-:Y:S01]  /*0870*/  STS [R15+0x20], R24 ;  /* 0x000020180f007388 */ /* 0x000fe20000000800 */
[----:B------:R-:W-:Y:S01]  /*0880*/  BAR.SYNC.DEFER_BLOCKING 0x0 ;  /* 0x0000000000007b1d */ /* 0x000fe20000010000 */
[----:B-1----:R-:W-:-:S05]  /*0890*/  IMAD.IADD R8, R23, 0x1, R0 ;  /* 0x0000000117087824 */ /* 0x002fca00078e0200 */
[----:B------:R-:W-:Y:S04]  /*08a0*/  LDS R4, [R14] ;  /* 0x000000000e047984 */ /* 0x000fe80000000800 */
[----:B------:R-:W-:Y:S04]  /*08b0*/  LDS R5, [R14+0x4] ;  /* 0x000004000e057984 */ /* 0x000fe80000000800 */
[----:B------:R-:W-:Y:S04]  /*08c0*/  LDS R6, [R14+0x8] ;  /* 0x000008000e067984 */ /* 0x000fe80000000800 */
[----:B------:R-:W1:Y:S01]  /*08d0*/  LDS R7, [R14+0xc] ;  /* 0x00000c000e077984 */ /* 0x000e620000000800 */
[----:B------:R-:W-:-:S02]  /*08e0*/  LOP3.LUT R23, R23, 0x80, RZ, 0xfc, !PT ;  /* 0x0000008017177812 */ /* 0x000fc400078efcff */
[----:B------:R-:W-:Y:S02]  /*08f0*/  SHF.L.U32 R9, R8, 0x2, RZ ;  /* 0x0000000208097819 */ /* 0x000fe400000006ff */
[----:B------:R-:W-:-:S03]  /*0900*/  ISETP.LT.AND P0, PT, R23, 0x100, !P0 ;  /* 0x000001001700780c */ /* 0x000fc60004701270 */
[----:B0-----:R-:W-:-:S05]  /*0910*/  IMAD.WIDE R8, R9, 0x4, R2 ;  /* 0x0000000409087825 */ /* 0x001fca00078e0202 */
[----:B-1----:R0:W-:Y:S05]  /*0920*/  @P1 STG.E.128 desc[UR6][R8.64], R4 ;  /* 0x0000000408001986 */ /* 0x0021ea000c101d06 */
[----:B0-----:R-:W-:Y:S05]  /*0930*/  @!P0 EXIT ;  /* 0x000000000000894d */ /* 0x001fea0003800000 */
[----:B0-----:R-:W-:Y:S01]  /*0940*/  LDS R4, [R14+0xa00] ;  /* 0x000a00000e047984 */ /* 0x001fe20000000800 */
[----:B------:R-:W-:-:S03]  /*0950*/  IMAD.IADD R0, R23, 0x1, R0 ;  /* 0x0000000117007824 */ /* 0x000fc600078e0200 */
[----:B------:R-:W-:Y:S02]  /*0960*/  LDS R5, [R14+0xa04] ;  /* 0x000a04000e057984 */ /* 0x000fe40000000800 */
[----:B------:R-:W-:Y:S02]  /*0970*/  SHF.L.U32 R9, R0, 0x2, RZ ;  /* 0x0000000200097819 */ /* 0x000fe400000006ff */
[----:B------:R-:W-:Y:S03]  /*0980*/  LDS R6, [R14+0xa08] ;  /* 0x000a08000e067984 */ /* 0x000fe60000000800 */
[----:B------:R-:W-:Y:S01]  /*0990*/  IMAD.WIDE R2, R9, 0x4, R2 ;  /* 0x0000000409027825 */ /* 0x000fe200078e0202 */
[----:B------:R-:W0:Y:S04]  /*09a0*/  LDS R7, [R14+0xa0c] ;  /* 0x000a0c000e077984 */ /* 0x000e280000000800 */
[----:B0-----:R-:W-:Y:S01]  /*09b0*/  STG.E.128 desc[UR6][R2.64], R4 ;  /* 0x0000000402007986 */ /* 0x001fe2000c101d06 */
[----:B------:R-:W-:Y:S05]  /*09c0*/  EXIT ;  /* 0x000000000000794d */ /* 0x000fea0003800000 */
.L_x_0:
[----:B------:R-:W-:-:S00]  /*09d0*/  BRA `(.L_x_0) ;  /* 0xfffffffc00fc7947 */ /* 0x000fc0000383ffff */
[----:B------:R-:W-:-:S00]  /*09e0*/  NOP ;  /* 0x0000000000007918 */ /* 0x000fc00000000000 */
        /* <DEDUP_REMOVED lines=9> */
.L_x_1:


//--------------------- .nv.shared.triton_poi_fused_native_layer_norm_2 --------------------------
	.section	.nv.shared.triton_poi_fused_native_layer_norm_2,"aw",@nobits
	.sectionflags	@""
	.align	16
	.zero		1024


//--------------------- .nv.constant0.triton_poi_fused_native_layer_norm_2 --------------------------
	.section	.nv.constant0.triton_poi_fused_native_layer_norm_2,"a",@progbits
	.sectionflags	@""
	.align	4
.nv.constant0.triton_poi_fused_native_layer_norm_2:
	.zero		584
